//
// Generated by NVIDIA NVVM Compiler
//
// Compiler Build ID: CL-36424714
// Cuda compilation tools, release 13.0, V13.0.88
// Based on NVVM 20.0.0
//

.version 9.0
.target sm_100
.address_size 64

	// .globl	read_from_struct

.visible .entry read_from_struct(
	.param .align 4 .b8 read_from_struct_param_0[60],
	.param .u64 .ptr .align 1 read_from_struct_param_1
)
{
	.reg .b32 	%r<2>;
	.reg .b64 	%rd<3>;

	ld.param.u32 	%r1, [read_from_struct_param_0+12];
	ld.param.u64 	%rd1, [read_from_struct_param_1];
	cvta.to.global.u64 	%rd2, %rd1;
	st.global.u32 	[%rd2], %r1;
	ret;

}


// ===== COMPILED SASS (sm_100) =====

	.target	sm_100

	.elftype	@"ET_EXEC"


//--------------------- .note.nv.tkinfo           --------------------------
	.section	.note.nv.tkinfo,"",@"SHT_NOTE"
	.sectionflags	@"SHF_NOTE_NV_TKINFO"
	.tkinfo
        /*0018*/ 	.word	0x00000002
        /*0030*/ 	.string	""
        /*0030*/ 	.string	"ptxas"
        /*0030*/ 	.string	"Cuda compilation tools, release 13.0, V13.0.88"
        /*0030*/ 	.string	"Build cuda_13.0.r13.0/compiler.36424714_0"
        /*0030*/ 	.string	"-arch sm_100 -m 64 "



//--------------------- .note.nv.cuinfo           --------------------------
	.section	.note.nv.cuinfo,"",@"SHT_NOTE"
	.sectionflags	@"SHF_NOTE_NV_CUINFO"
        /*0018*/ 	.short	0x0002
        /*001a*/ 	.short	0x0064
        /*001c*/ 	.short	0x0082
	.zero		2


//--------------------- .nv.info                  --------------------------
	.section	.nv.info,"",@"SHT_CUDA_INFO"
	.align	4


	//----- nvinfo : EIATTR_REGCOUNT
	.align		4
        /*0000*/ 	.byte	0x04, 0x2f
        /*0002*/ 	.short	(.L_1 - .L_0)
	.align		4
.L_0:
        /*0004*/ 	.word	index@(read_from_struct)
        /*0008*/ 	.word	0x00000008


	//----- nvinfo : EIATTR_FRAME_SIZE
	.align		4
.L_1:
        /*000c*/ 	.byte	0x04, 0x11
        /*000e*/ 	.short	(.L_3 - .L_2)
	.align		4
.L_2:
        /*0010*/ 	.word	index@(read_from_struct)
        /*0014*/ 	.word	0x00000000


	//----- nvinfo : EIATTR_MIN_STACK_SIZE
	.align		4
.L_3:
        /*0018*/ 	.byte	0x04, 0x12
        /*001a*/ 	.short	(.L_5 - .L_4)
	.align		4
.L_4:
        /*001c*/ 	.word	index@(read_from_struct)
        /*0020*/ 	.word	0x00000000
.L_5:


//--------------------- .nv.compat                --------------------------
	.section	.nv.compat,"",@"SHT_CUDA_COMPAT_INFO"
	.align	4
        /*0000*/ 	.byte	0x02, 0x09, 0x00, 0x00, 0x02, 0x02, 0x01, 0x00, 0x02, 0x05, 0x05, 0x00, 0x03, 0x07, 0x01, 0x01
        /*0010*/ 	.byte	0x02, 0x03, 0x00, 0x00, 0x02, 0x06, 0x01, 0x00, 0x04, 0x0b, 0x08, 0x00, 0x09, 0x00, 0x00, 0x00
        /*0020*/ 	.byte	0x00, 0x00, 0x00, 0x00


//--------------------- .nv.info.read_from_struct --------------------------
	.section	.nv.info.read_from_struct,"",@"SHT_CUDA_INFO"
	.sectionflags	@""
	.align	4


	//----- nvinfo : EIATTR_CUDA_API_VERSION
	.align		4
        /*0000*/ 	.byte	0x04, 0x37
        /*0002*/ 	.short	(.L_7 - .L_6)
.L_6:
        /*0004*/ 	.word	0x00000082


	//----- nvinfo : EIATTR_KPARAM_INFO
	.align		4
.L_7:
        /*0008*/ 	.byte	0x04, 0x17
        /*000a*/ 	.short	(.L_9 - .L_8)
.L_8:
        /*000c*/ 	.word	0x00000000
        /*0010*/ 	.short	0x0001
        /*0012*/ 	.short	0x0040
        /*0014*/ 	.byte	0x00, 0xf5, 0x21, 0x00


	//----- nvinfo : EIATTR_KPARAM_INFO
	.align		4
.L_9:
        /*0018*/ 	.byte	0x04, 0x17
        /*001a*/ 	.short	(.L_11 - .L_10)
.L_10:
        /*001c*/ 	.word	0x00000000
        /*0020*/ 	.short	0x0000
        /*0022*/ 	.short	0x0000
        /*0024*/ 	.byte	0x00, 0xf0, 0xf1, 0x00


	//----- nvinfo : EIATTR_SPARSE_MMA_MASK
	.align		4
.L_11:
        /*0028*/ 	.byte	0x03, 0x50
        /*002a*/ 	.short	0x0000


	//----- nvinfo : EIATTR_MAXREG_COUNT
	.align		4
        /*002c*/ 	.byte	0x03, 0x1b
        /*002e*/ 	.short	0x00ff


	//----- nvinfo : EIATTR_MERCURY_ISA_VERSION
	.align		4
        /*0030*/ 	.byte	0x03, 0x5f
        /*0032*/ 	.short	0x0101


	//----- nvinfo : EIATTR_VRC_CTA_INIT_COUNT
	.align		4
        /*0034*/ 	.byte	0x02, 0x4a
	.zero		1
	.zero		1


	//----- nvinfo : EIATTR_EXIT_INSTR_OFFSETS
	.align		4
        /*0038*/ 	.byte	0x04, 0x1c
        /*003a*/ 	.short	(.L_13 - .L_12)


	//   ....[0]....
.L_12:
        /*003c*/ 	.word	0x00000050


	//----- nvinfo : EIATTR_CBANK_PARAM_SIZE
	.align		4
.L_13:
        /*0040*/ 	.byte	0x03, 0x19
        /*0042*/ 	.short	0x0048


	//----- nvinfo : EIATTR_PARAM_CBANK
	.align		4
        /*0044*/ 	.byte	0x04, 0x0a
        /*0046*/ 	.short	(.L_15 - .L_14)
	.align		4
.L_14:
        /*0048*/ 	.word	index@(.nv.constant0.read_from_struct)
        /*004c*/ 	.short	0x0380
        /*004e*/ 	.short	0x0048


	//----- nvinfo : EIATTR_SW_WAR
	.align		4
.L_15:
        /*0050*/ 	.byte	0x04, 0x36
        /*0052*/ 	.short	(.L_17 - .L_16)
.L_16:
        /*0054*/ 	.word	0x00000008
.L_17:


//--------------------- .nv.callgraph             --------------------------
	.section	.nv.callgraph,"",@"SHT_CUDA_CALLGRAPH"
	.align	4
	.sectionentsize	8
	.align		4
        /*0000*/ 	.word	0x00000000
	.align		4
        /*0004*/ 	.word	0xffffffff
	.align		4
        /*0008*/ 	.word	0x00000000
	.align		4
        /*000c*/ 	.word	0xfffffffe
	.align		4
        /*0010*/ 	.word	0x00000000
	.align		4
        /*0014*/ 	.word	0xfffffffd
	.align		4
        /*0018*/ 	.word	0x00000000
	.align		4
        /*001c*/ 	.word	0xfffffffc


//--------------------- .text.read_from_struct    --------------------------
	.section	.text.read_from_struct,"ax",@progbits
	.align	128
        .global         read_from_struct
        .type           read_from_struct,@function
        .size           read_from_struct,(.L_x_1 - read_from_struct)
        .other          read_from_struct,@"STO_CUDA_ENTRY STV_DEFAULT"
read_from_struct:
.text.read_from_struct:
[----:B------:R-:W-:Y:S08]  /*0000*/  LDC R1, c[0x0][0x37c] ;  /* 0x0000df00ff017b82 */ /* 0x000ff00000000800 */
[----:B------:R-:W0:Y:S01]  /*0010*/  LDC R5, c[0x0][0x38c] ;  /* 0x0000e300ff057b82 */ /* 0x000e220000000800 */
[----:B------:R-:W0:Y:S07]  /*0020*/  LDCU.64 UR4, c[0x0][0x358] ;  /* 0x00006b00ff0477ac */ /* 0x000e2e0008000a00 */
[----:B------:R-:W0:Y:S02]  /*0030*/  LDC.64 R2, c[0x0][0x3c0] ;  /* 0x0000f000ff027b82 */ /* 0x000e240000000a00 */
[----:B0-----:R-:W-:Y:S01]  /*0040*/  STG.E desc[UR4][R2.64], R5 ;  /* 0x0000000502007986 */ /* 0x001fe2000c101904 */
[----:B------:R-:W-:Y:S05]  /*0050*/  EXIT ;  /* 0x000000000000794d */ /* 0x000fea0003800000 */
.L_x_0:
[----:B------:R-:W-:-:S00]  /*0060*/  BRA `(.L_x_0) ;  /* 0xfffffffc00fc7947 */ /* 0x000fc0000383ffff */
[----:B------:R-:W-:-:S00]  /*0070*/  NOP ;  /* 0x0000000000007918 */ /* 0x000fc00000000000 */
        /* <DEDUP_REMOVED lines=8> */
.L_x_1:


//--------------------- .nv.shared.reserved.0     --------------------------
	.section	.nv.shared.reserved.0,"aw",@nobits
	.weak		__nv_reservedSMEM_offset_0_alias
	.size		__nv_reservedSMEM_offset_0_alias, 0, 64
	.other		__nv_reservedSMEM_offset_0_alias,@"STO_CUDA_RESERVED_SHARED STV_DEFAULT"
__nv_reservedSMEM_offset_0_alias:
	.zero		0
	.zero		64


//--------------------- .nv.constant0.read_from_struct --------------------------
	.section	.nv.constant0.read_from_struct,"a",@progbits
	.sectionflags	@""
	.align	4
.nv.constant0.read_from_struct:
	.zero		968


//--------------------- SYMBOLS --------------------------

	.type		.nv.reservedSmem.offset0,@object
	.size		.nv.reservedSmem.offset0,0x4
